//
// Generated by NVIDIA NVVM Compiler
//
// Compiler Build ID: CL-36424714
// Cuda compilation tools, release 13.0, V13.0.88
// Based on NVVM 20.0.0
//

.version 9.0
.target sm_100
.address_size 64

	// .globl	_Z16setToNegativeMaxPf
// _ZZ10sum_kernelPfS_S_iE5s_mem has been demoted

.visible .entry _Z16setToNegativeMaxPf(
	.param .u64 .ptr .align 1 _Z16setToNegativeMaxPf_param_0
)
{
	.reg .b32 	%r<2>;
	.reg .b64 	%rd<3>;

	ld.param.u64 	%rd1, [_Z16setToNegativeMaxPf_param_0];
	cvta.to.global.u64 	%rd2, %rd1;
	mov.b32 	%r1, -8388609;
	st.global.u32 	[%rd2], %r1;
	ret;

}
	// .globl	_Z10sum_kernelPfS_S_i
.visible .entry _Z10sum_kernelPfS_S_i(
	.param .u64 .ptr .align 1 _Z10sum_kernelPfS_S_i_param_0,
	.param .u64 .ptr .align 1 _Z10sum_kernelPfS_S_i_param_1,
	.param .u64 .ptr .align 1 _Z10sum_kernelPfS_S_i_param_2,
	.param .u32 _Z10sum_kernelPfS_S_i_param_3
)
{
	.reg .pred 	%p<16>;
	.reg .b32 	%r<37>;
	.reg .b32 	%f<44>;
	.reg .b64 	%rd<9>;
	// demoted variable
	.shared .align 4 .b8 _ZZ10sum_kernelPfS_S_iE5s_mem[128];
	ld.param.u64 	%rd1, [_Z10sum_kernelPfS_S_i_param_0];
	ld.param.u64 	%rd2, [_Z10sum_kernelPfS_S_i_param_1];
	ld.param.u64 	%rd3, [_Z10sum_kernelPfS_S_i_param_2];
	ld.param.u32 	%r5, [_Z10sum_kernelPfS_S_i_param_3];
	mov.u32 	%r1, %ntid.x;
	mov.u32 	%r6, %ctaid.x;
	mov.u32 	%r2, %tid.x;
	mad.lo.s32 	%r3, %r1, %r6, %r2;
	and.b32  	%r4, %r2, 31;
	setp.ge.s32 	%p1, %r3, %r5;
	mov.f32 	%f42, 0f00000000;
	@%p1 bra 	$L__BB1_2;
	cvta.to.global.u64 	%rd4, %rd1;
	cvta.to.global.u64 	%rd5, %rd3;
	mul.wide.s32 	%rd6, %r3, 4;
	add.s64 	%rd7, %rd4, %rd6;
	ld.global.f32 	%f8, [%rd7];
	ld.global.f32 	%f9, [%rd5];
	sub.f32 	%f10, %f8, %f9;
	fma.rn.f32 	%f11, %f10, 0f3BBB989D, 0f3F000000;
	cvt.sat.f32.f32 	%f12, %f11;
	mov.f32 	%f13, 0f4B400001;
	mov.f32 	%f14, 0f437C0000;
	fma.rm.f32 	%f15, %f12, %f14, %f13;
	add.f32 	%f16, %f15, 0fCB40007F;
	neg.f32 	%f17, %f16;
	fma.rn.f32 	%f18, %f10, 0f3FB8AA3B, %f17;
	fma.rn.f32 	%f19, %f10, 0f32A57060, %f18;
	mov.b32 	%r7, %f15;
	shl.b32 	%r8, %r7, 23;
	mov.b32 	%f20, %r8;
	ex2.approx.ftz.f32 	%f21, %f19;
	mul.f32 	%f42, %f21, %f20;
$L__BB1_2:
	mov.b32 	%r9, %f42;
	shfl.sync.down.b32	%r10|%p2, %r9, 16, 31, -1;
	mov.b32 	%f22, %r10;
	add.f32 	%f23, %f42, %f22;
	mov.b32 	%r11, %f23;
	shfl.sync.down.b32	%r12|%p3, %r11, 8, 31, -1;
	mov.b32 	%f24, %r12;
	add.f32 	%f25, %f23, %f24;
	mov.b32 	%r13, %f25;
	shfl.sync.down.b32	%r14|%p4, %r13, 4, 31, -1;
	mov.b32 	%f26, %r14;
	add.f32 	%f27, %f25, %f26;
	mov.b32 	%r15, %f27;
	shfl.sync.down.b32	%r16|%p5, %r15, 2, 31, -1;
	mov.b32 	%f28, %r16;
	add.f32 	%f29, %f27, %f28;
	mov.b32 	%r17, %f29;
	shfl.sync.down.b32	%r18|%p6, %r17, 1, 31, -1;
	mov.b32 	%f30, %r18;
	add.f32 	%f3, %f29, %f30;
	setp.ne.s32 	%p7, %r4, 0;
	@%p7 bra 	$L__BB1_4;
	shr.u32 	%r19, %r2, 3;
	and.b32  	%r20, %r19, 124;
	mov.u32 	%r21, _ZZ10sum_kernelPfS_S_iE5s_mem;
	add.s32 	%r22, %r21, %r20;
	st.shared.f32 	[%r22], %f3;
$L__BB1_4:
	bar.sync 	0;
	setp.gt.u32 	%p8, %r2, 31;
	@%p8 bra 	$L__BB1_9;
	shr.u32 	%r23, %r1, 5;
	setp.ge.u32 	%p9, %r4, %r23;
	mov.f32 	%f43, 0f00000000;
	@%p9 bra 	$L__BB1_7;
	shl.b32 	%r24, %r4, 2;
	mov.u32 	%r25, _ZZ10sum_kernelPfS_S_iE5s_mem;
	add.s32 	%r26, %r25, %r24;
	ld.shared.f32 	%f43, [%r26];
$L__BB1_7:
	setp.ne.s32 	%p10, %r4, 0;
	mov.b32 	%r27, %f43;
	shfl.sync.down.b32	%r28|%p11, %r27, 16, 31, -1;
	mov.b32 	%f32, %r28;
	add.f32 	%f33, %f43, %f32;
	mov.b32 	%r29, %f33;
	shfl.sync.down.b32	%r30|%p12, %r29, 8, 31, -1;
	mov.b32 	%f34, %r30;
	add.f32 	%f35, %f33, %f34;
	mov.b32 	%r31, %f35;
	shfl.sync.down.b32	%r32|%p13, %r31, 4, 31, -1;
	mov.b32 	%f36, %r32;
	add.f32 	%f37, %f35, %f36;
	mov.b32 	%r33, %f37;
	shfl.sync.down.b32	%r34|%p14, %r33, 2, 31, -1;
	mov.b32 	%f38, %r34;
	add.f32 	%f39, %f37, %f38;
	mov.b32 	%r35, %f39;
	shfl.sync.down.b32	%r36|%p15, %r35, 1, 31, -1;
	mov.b32 	%f40, %r36;
	add.f32 	%f6, %f39, %f40;
	@%p10 bra 	$L__BB1_9;
	cvta.to.global.u64 	%rd8, %rd2;
	atom.global.add.f32 	%f41, [%rd8], %f6;
$L__BB1_9:
	ret;

}
	// .globl	_Z14softmax_kernelPfS_S_S_i
.visible .entry _Z14softmax_kernelPfS_S_S_i(
	.param .u64 .ptr .align 1 _Z14softmax_kernelPfS_S_S_i_param_0,
	.param .u64 .ptr .align 1 _Z14softmax_kernelPfS_S_S_i_param_1,
	.param .u64 .ptr .align 1 _Z14softmax_kernelPfS_S_S_i_param_2,
	.param .u64 .ptr .align 1 _Z14softmax_kernelPfS_S_S_i_param_3,
	.param .u32 _Z14softmax_kernelPfS_S_S_i_param_4
)
{
	.reg .pred 	%p<2>;
	.reg .b32 	%r<8>;
	.reg .b32 	%f<18>;
	.reg .b64 	%rd<12>;

	ld.param.u64 	%rd1, [_Z14softmax_kernelPfS_S_S_i_param_0];
	ld.param.u64 	%rd2, [_Z14softmax_kernelPfS_S_S_i_param_1];
	ld.param.u64 	%rd3, [_Z14softmax_kernelPfS_S_S_i_param_2];
	ld.param.u64 	%rd4, [_Z14softmax_kernelPfS_S_S_i_param_3];
	ld.param.u32 	%r2, [_Z14softmax_kernelPfS_S_S_i_param_4];
	mov.u32 	%r3, %ntid.x;
	mov.u32 	%r4, %ctaid.x;
	mov.u32 	%r5, %tid.x;
	mad.lo.s32 	%r1, %r3, %r4, %r5;
	setp.ge.s32 	%p1, %r1, %r2;
	@%p1 bra 	$L__BB2_2;
	cvta.to.global.u64 	%rd5, %rd1;
	cvta.to.global.u64 	%rd6, %rd4;
	cvta.to.global.u64 	%rd7, %rd3;
	cvta.to.global.u64 	%rd8, %rd2;
	mul.wide.s32 	%rd9, %r1, 4;
	add.s64 	%rd10, %rd5, %rd9;
	ld.global.f32 	%f1, [%rd10];
	ld.global.f32 	%f2, [%rd6];
	sub.f32 	%f3, %f1, %f2;
	fma.rn.f32 	%f4, %f3, 0f3BBB989D, 0f3F000000;
	cvt.sat.f32.f32 	%f5, %f4;
	mov.f32 	%f6, 0f4B400001;
	mov.f32 	%f7, 0f437C0000;
	fma.rm.f32 	%f8, %f5, %f7, %f6;
	add.f32 	%f9, %f8, 0fCB40007F;
	neg.f32 	%f10, %f9;
	fma.rn.f32 	%f11, %f3, 0f3FB8AA3B, %f10;
	fma.rn.f32 	%f12, %f3, 0f32A57060, %f11;
	mov.b32 	%r6, %f8;
	shl.b32 	%r7, %r6, 23;
	mov.b32 	%f13, %r7;
	ex2.approx.ftz.f32 	%f14, %f12;
	mul.f32 	%f15, %f14, %f13;
	ld.global.f32 	%f16, [%rd7];
	div.rn.f32 	%f17, %f15, %f16;
	add.s64 	%rd11, %rd8, %rd9;
	st.global.f32 	[%rd11], %f17;
$L__BB2_2:
	ret;

}


// ===== COMPILED SASS (sm_100) =====

	.target	sm_100

	.elftype	@"ET_EXEC"


//--------------------- .note.nv.tkinfo           --------------------------
	.section	.note.nv.tkinfo,"",@"SHT_NOTE"
	.sectionflags	@"SHF_NOTE_NV_TKINFO"
	.tkinfo
        /*0018*/ 	.word	0x00000002
        /*0030*/ 	.string	""
        /*0030*/ 	.string	"ptxas"
        /*0030*/ 	.string	"Cuda compilation tools, release 13.0, V13.0.88"
        /*0030*/ 	.string	"Build cuda_13.0.r13.0/compiler.36424714_0"
        /*0030*/ 	.string	"-arch sm_100 -m 64 "



//--------------------- .note.nv.cuinfo           --------------------------
	.section	.note.nv.cuinfo,"",@"SHT_NOTE"
	.sectionflags	@"SHF_NOTE_NV_CUINFO"
        /*0018*/ 	.short	0x0002
        /*001a*/ 	.short	0x0064
        /*001c*/ 	.short	0x0082
	.zero		2


//--------------------- .nv.info                  --------------------------
	.section	.nv.info,"",@"SHT_CUDA_INFO"
	.align	4


	//----- nvinfo : EIATTR_REGCOUNT
	.align		4
        /*0000*/ 	.byte	0x04, 0x2f
        /*0002*/ 	.short	(.L_1 - .L_0)
	.align		4
.L_0:
        /*0004*/ 	.word	index@(_Z16setToNegativeMaxPf)
        /*0008*/ 	.word	0x00000008


	//----- nvinfo : EIATTR_FRAME_SIZE
	.align		4
.L_1:
        /*000c*/ 	.byte	0x04, 0x11
        /*000e*/ 	.short	(.L_3 - .L_2)
	.align		4
.L_2:
        /*0010*/ 	.word	index@(_Z16setToNegativeMaxPf)
        /*0014*/ 	.word	0x00000000


	//----- nvinfo : EIATTR_REGCOUNT
	.align		4
.L_3:
        /*0018*/ 	.byte	0x04, 0x2f
        /*001a*/ 	.short	(.L_5 - .L_4)
	.align		4
.L_4:
        /*001c*/ 	.word	index@(_Z10sum_kernelPfS_S_i)
        /*0020*/ 	.word	0x0000000c


	//----- nvinfo : EIATTR_FRAME_SIZE
	.align		4
.L_5:
        /*0024*/ 	.byte	0x04, 0x11
        /*0026*/ 	.short	(.L_7 - .L_6)
	.align		4
.L_6:
        /*0028*/ 	.word	index@(_Z10sum_kernelPfS_S_i)
        /*002c*/ 	.word	0x00000000


	//----- nvinfo : EIATTR_REGCOUNT
	.align		4
.L_7:
        /*0030*/ 	.byte	0x04, 0x2f
        /*0032*/ 	.short	(.L_9 - .L_8)
	.align		4
.L_8:
        /*0034*/ 	.word	index@(_Z14softmax_kernelPfS_S_S_i)
        /*0038*/ 	.word	0x00000010


	//----- nvinfo : EIATTR_FRAME_SIZE
	.align		4
.L_9:
        /*003c*/ 	.byte	0x04, 0x11
        /*003e*/ 	.short	(.L_11 - .L_10)
	.align		4
.L_10:
        /*0040*/ 	.word	index@($__internal_0_$__cuda_sm3x_div_rn_noftz_f32_slowpath)
        /*0044*/ 	.word	0x00000000


	//----- nvinfo : EIATTR_FRAME_SIZE
	.align		4
.L_11:
        /*0048*/ 	.byte	0x04, 0x11
        /*004a*/ 	.short	(.L_13 - .L_12)
	.align		4
.L_12:
        /*004c*/ 	.word	index@(_Z14softmax_kernelPfS_S_S_i)
        /*0050*/ 	.word	0x00000000


	//----- nvinfo : EIATTR_MIN_STACK_SIZE
	.align		4
.L_13:
        /*0054*/ 	.byte	0x04, 0x12
        /*0056*/ 	.short	(.L_15 - .L_14)
	.align		4
.L_14:
        /*0058*/ 	.word	index@(_Z14softmax_kernelPfS_S_S_i)
        /*005c*/ 	.word	0x00000000


	//----- nvinfo : EIATTR_MIN_STACK_SIZE
	.align		4
.L_15:
        /*0060*/ 	.byte	0x04, 0x12
        /*0062*/ 	.short	(.L_17 - .L_16)
	.align		4
.L_16:
        /*0064*/ 	.word	index@(_Z10sum_kernelPfS_S_i)
        /*0068*/ 	.word	0x00000000


	//----- nvinfo : EIATTR_MIN_STACK_SIZE
	.align		4
.L_17:
        /*006c*/ 	.byte	0x04, 0x12
        /*006e*/ 	.short	(.L_19 - .L_18)
	.align		4
.L_18:
        /*0070*/ 	.word	index@(_Z16setToNegativeMaxPf)
        /*0074*/ 	.word	0x00000000
.L_19:


//--------------------- .nv.compat                --------------------------
	.section	.nv.compat,"",@"SHT_CUDA_COMPAT_INFO"
	.align	4
        /*0000*/ 	.byte	0x02, 0x09, 0x00, 0x00, 0x02, 0x02, 0x01, 0x00, 0x02, 0x05, 0x05, 0x00, 0x03, 0x07, 0x01, 0x01
        /*0010*/ 	.byte	0x02, 0x03, 0x00, 0x00, 0x02, 0x06, 0x01, 0x00, 0x04, 0x0b, 0x08, 0x00, 0x01, 0x00, 0x00, 0x00
        /*0020*/ 	.byte	0x00, 0x00, 0x00, 0x00


//--------------------- .nv.info._Z14softmax_kernelPfS_S_S_i --------------------------
	.section	.nv.info._Z14softmax_kernelPfS_S_S_i,"",@"SHT_CUDA_INFO"
	.sectionflags	@""
	.align	4


	//----- nvinfo : EIATTR_CUDA_API_VERSION
	.align		4
        /*0000*/ 	.byte	0x04, 0x37
        /*0002*/ 	.short	(.L_21 - .L_20)
.L_20:
        /*0004*/ 	.word	0x00000082


	//----- nvinfo : EIATTR_KPARAM_INFO
	.align		4
.L_21:
        /*0008*/ 	.byte	0x04, 0x17
        /*000a*/ 	.short	(.L_23 - .L_22)
.L_22:
        /*000c*/ 	.word	0x00000000
        /*0010*/ 	.short	0x0004
        /*0012*/ 	.short	0x0020
        /*0014*/ 	.byte	0x00, 0xf0, 0x11, 0x00


	//----- nvinfo : EIATTR_KPARAM_INFO
	.align		4
.L_23:
        /*0018*/ 	.byte	0x04, 0x17
        /*001a*/ 	.short	(.L_25 - .L_24)
.L_24:
        /*001c*/ 	.word	0x00000000
        /*0020*/ 	.short	0x0003
        /*0022*/ 	.short	0x0018
        /*0024*/ 	.byte	0x00, 0xf5, 0x21, 0x00


	//----- nvinfo : EIATTR_KPARAM_INFO
	.align		4
.L_25:
        /*0028*/ 	.byte	0x04, 0x17
        /*002a*/ 	.short	(.L_27 - .L_26)
.L_26:
        /*002c*/ 	.word	0x00000000
        /*0030*/ 	.short	0x0002
        /*0032*/ 	.short	0x0010
        /*0034*/ 	.byte	0x00, 0xf5, 0x21, 0x00


	//----- nvinfo : EIATTR_KPARAM_INFO
	.align		4
.L_27:
        /*0038*/ 	.byte	0x04, 0x17
        /*003a*/ 	.short	(.L_29 - .L_28)
.L_28:
        /*003c*/ 	.word	0x00000000
        /*0040*/ 	.short	0x0001
        /*0042*/ 	.short	0x0008
        /*0044*/ 	.byte	0x00, 0xf5, 0x21, 0x00


	//----- nvinfo : EIATTR_KPARAM_INFO
	.align		4
.L_29:
        /*0048*/ 	.byte	0x04, 0x17
        /*004a*/ 	.short	(.L_31 - .L_30)
.L_30:
        /*004c*/ 	.word	0x00000000
        /*0050*/ 	.short	0x0000
        /*0052*/ 	.short	0x0000
        /*0054*/ 	.byte	0x00, 0xf5, 0x21, 0x00


	//----- nvinfo : EIATTR_SPARSE_MMA_MASK
	.align		4
.L_31:
        /*0058*/ 	.byte	0x03, 0x50
        /*005a*/ 	.short	0x0000


	//----- nvinfo : EIATTR_MAXREG_COUNT
	.align		4
        /*005c*/ 	.byte	0x03, 0x1b
        /*005e*/ 	.short	0x00ff


	//----- nvinfo : EIATTR_MERCURY_ISA_VERSION
	.align		4
        /*0060*/ 	.byte	0x03, 0x5f
        /*0062*/ 	.short	0x0101


	//----- nvinfo : EIATTR_VRC_CTA_INIT_COUNT
	.align		4
        /*0064*/ 	.byte	0x02, 0x4a
	.zero		1
	.zero		1


	//----- nvinfo : EIATTR_EXIT_INSTR_OFFSETS
	.align		4
        /*0068*/ 	.byte	0x04, 0x1c
        /*006a*/ 	.short	(.L_33 - .L_32)


	//   ....[0]....
.L_32:
        /*006c*/ 	.word	0x00000070


	//   ....[1]....
        /*0070*/ 	.word	0x000002b0


	//----- nvinfo : EIATTR_CRS_STACK_SIZE
	.align		4
.L_33:
        /*0074*/ 	.byte	0x04, 0x1e
        /*0076*/ 	.short	(.L_35 - .L_34)
.L_34:
        /*0078*/ 	.word	0x00000000


	//----- nvinfo : EIATTR_CBANK_PARAM_SIZE
	.align		4
.L_35:
        /*007c*/ 	.byte	0x03, 0x19
        /*007e*/ 	.short	0x0024


	//----- nvinfo : EIATTR_PARAM_CBANK
	.align		4
        /*0080*/ 	.byte	0x04, 0x0a
        /*0082*/ 	.short	(.L_37 - .L_36)
	.align		4
.L_36:
        /*0084*/ 	.word	index@(.nv.constant0._Z14softmax_kernelPfS_S_S_i)
        /*0088*/ 	.short	0x0380
        /*008a*/ 	.short	0x0024


	//----- nvinfo : EIATTR_SW_WAR
	.align		4
.L_37:
        /*008c*/ 	.byte	0x04, 0x36
        /*008e*/ 	.short	(.L_39 - .L_38)
.L_38:
        /*0090*/ 	.word	0x00000008
.L_39:


//--------------------- .nv.info._Z10sum_kernelPfS_S_i --------------------------
	.section	.nv.info._Z10sum_kernelPfS_S_i,"",@"SHT_CUDA_INFO"
	.sectionflags	@""
	.align	4


	//----- nvinfo : EIATTR_CUDA_API_VERSION
	.align		4
        /*0000*/ 	.byte	0x04, 0x37
        /*0002*/ 	.short	(.L_41 - .L_40)
.L_40:
        /*0004*/ 	.word	0x00000082


	//----- nvinfo : EIATTR_KPARAM_INFO
	.align		4
.L_41:
        /*0008*/ 	.byte	0x04, 0x17
        /*000a*/ 	.short	(.L_43 - .L_42)
.L_42:
        /*000c*/ 	.word	0x00000000
        /*0010*/ 	.short	0x0003
        /*0012*/ 	.short	0x0018
        /*0014*/ 	.byte	0x00, 0xf0, 0x11, 0x00


	//----- nvinfo : EIATTR_KPARAM_INFO
	.align		4
.L_43:
        /*0018*/ 	.byte	0x04, 0x17
        /*001a*/ 	.short	(.L_45 - .L_44)
.L_44:
        /*001c*/ 	.word	0x00000000
        /*0020*/ 	.short	0x0002
        /*0022*/ 	.short	0x0010
        /*0024*/ 	.byte	0x00, 0xf5, 0x21, 0x00


	//----- nvinfo : EIATTR_KPARAM_INFO
	.align		4
.L_45:
        /*0028*/ 	.byte	0x04, 0x17
        /*002a*/ 	.short	(.L_47 - .L_46)
.L_46:
        /*002c*/ 	.word	0x00000000
        /*0030*/ 	.short	0x0001
        /*0032*/ 	.short	0x0008
        /*0034*/ 	.byte	0x00, 0xf5, 0x21, 0x00


	//----- nvinfo : EIATTR_KPARAM_INFO
	.align		4
.L_47:
        /*0038*/ 	.byte	0x04, 0x17
        /*003a*/ 	.short	(.L_49 - .L_48)
.L_48:
        /*003c*/ 	.word	0x00000000
        /*0040*/ 	.short	0x0000
        /*0042*/ 	.short	0x0000
        /*0044*/ 	.byte	0x00, 0xf5, 0x21, 0x00


	//----- nvinfo : EIATTR_SPARSE_MMA_MASK
	.align		4
.L_49:
        /*0048*/ 	.byte	0x03, 0x50
        /*004a*/ 	.short	0x0000


	//----- nvinfo : EIATTR_MAXREG_COUNT
	.align		4
        /*004c*/ 	.byte	0x03, 0x1b
        /*004e*/ 	.short	0x00ff


	//----- nvinfo : EIATTR_NUM_BARRIERS
	.align		4
        /*0050*/ 	.byte	0x02, 0x4c
        /*0052*/ 	.byte	0x01
	.zero		1


	//----- nvinfo : EIATTR_MERCURY_ISA_VERSION
	.align		4
        /*0054*/ 	.byte	0x03, 0x5f
        /*0056*/ 	.short	0x0101


	//----- nvinfo : EIATTR_COOP_GROUP_MASK_REGIDS
	.align		4
        /*0058*/ 	.byte	0x04, 0x29
        /*005a*/ 	.short	(.L_51 - .L_50)


	//   ....[0]....
.L_50:
        /*005c*/ 	.word	0xffffffff


	//   ....[1]....
        /*0060*/ 	.word	0xffffffff


	//   ....[2]....
        /*0064*/ 	.word	0xffffffff


	//   ....[3]....
        /*0068*/ 	.word	0xffffffff


	//   ....[4]....
        /*006c*/ 	.word	0xffffffff


	//   ....[5]....
        /*0070*/ 	.word	0xffffffff


	//   ....[6]....
        /*0074*/ 	.word	0xffffffff


	//   ....[7]....
        /*0078*/ 	.word	0xffffffff


	//   ....[8]....
        /*007c*/ 	.word	0xffffffff


	//   ....[9]....
        /*0080*/ 	.word	0xffffffff


	//----- nvinfo : EIATTR_COOP_GROUP_INSTR_OFFSETS
	.align		4
.L_51:
        /*0084*/ 	.byte	0x04, 0x28
        /*0086*/ 	.short	(.L_53 - .L_52)


	//   ....[0]....
.L_52:
        /*0088*/ 	.word	0x000001a0


	//   ....[1]....
        /*008c*/ 	.word	0x000001c0


	//   ....[2]....
        /*0090*/ 	.word	0x000001e0


	//   ....[3]....
        /*0094*/ 	.word	0x00000210


	//   ....[4]....
        /*0098*/ 	.word	0x00000250


	//   ....[5]....
        /*009c*/ 	.word	0x00000370


	//   ....[6]....
        /*00a0*/ 	.word	0x00000390


	//   ....[7]....
        /*00a4*/ 	.word	0x000003b0


	//   ....[8]....
        /*00a8*/ 	.word	0x000003d0


	//   ....[9]....
        /*00ac*/ 	.word	0x000003f0


	//----- nvinfo : EIATTR_VRC_CTA_INIT_COUNT
	.align		4
.L_53:
        /*00b0*/ 	.byte	0x02, 0x4a
	.zero		1
	.zero		1


	//----- nvinfo : EIATTR_EXIT_INSTR_OFFSETS
	.align		4
        /*00b4*/ 	.byte	0x04, 0x1c
        /*00b6*/ 	.short	(.L_55 - .L_54)


	//   ....[0]....
.L_54:
        /*00b8*/ 	.word	0x000002e0


	//   ....[1]....
        /*00bc*/ 	.word	0x00000400


	//   ....[2]....
        /*00c0*/ 	.word	0x00000440


	//----- nvinfo : EIATTR_CBANK_PARAM_SIZE
	.align		4
.L_55:
        /*00c4*/ 	.byte	0x03, 0x19
        /*00c6*/ 	.short	0x001c


	//----- nvinfo : EIATTR_PARAM_CBANK
	.align		4
        /*00c8*/ 	.byte	0x04, 0x0a
        /*00ca*/ 	.short	(.L_57 - .L_56)
	.align		4
.L_56:
        /*00cc*/ 	.word	index@(.nv.constant0._Z10sum_kernelPfS_S_i)
        /*00d0*/ 	.short	0x0380
        /*00d2*/ 	.short	0x001c


	//----- nvinfo : EIATTR_SW_WAR
	.align		4
.L_57:
        /*00d4*/ 	.byte	0x04, 0x36
        /*00d6*/ 	.short	(.L_59 - .L_58)
.L_58:
        /*00d8*/ 	.word	0x00000008
.L_59:


//--------------------- .nv.info._Z16setToNegativeMaxPf --------------------------
	.section	.nv.info._Z16setToNegativeMaxPf,"",@"SHT_CUDA_INFO"
	.sectionflags	@""
	.align	4


	//----- nvinfo : EIATTR_CUDA_API_VERSION
	.align		4
        /*0000*/ 	.byte	0x04, 0x37
        /*0002*/ 	.short	(.L_61 - .L_60)
.L_60:
        /*0004*/ 	.word	0x00000082


	//----- nvinfo : EIATTR_KPARAM_INFO
	.align		4
.L_61:
        /*0008*/ 	.byte	0x04, 0x17
        /*000a*/ 	.short	(.L_63 - .L_62)
.L_62:
        /*000c*/ 	.word	0x00000000
        /*0010*/ 	.short	0x0000
        /*0012*/ 	.short	0x0000
        /*0014*/ 	.byte	0x00, 0xf5, 0x21, 0x00


	//----- nvinfo : EIATTR_SPARSE_MMA_MASK
	.align		4
.L_63:
        /*0018*/ 	.byte	0x03, 0x50
        /*001a*/ 	.short	0x0000


	//----- nvinfo : EIATTR_MAXREG_COUNT
	.align		4
        /*001c*/ 	.byte	0x03, 0x1b
        /*001e*/ 	.short	0x00ff


	//----- nvinfo : EIATTR_MERCURY_ISA_VERSION
	.align		4
        /*0020*/ 	.byte	0x03, 0x5f
        /*0022*/ 	.short	0x0101


	//----- nvinfo : EIATTR_VRC_CTA_INIT_COUNT
	.align		4
        /*0024*/ 	.byte	0x02, 0x4a
	.zero		1
	.zero		1


	//----- nvinfo : EIATTR_EXIT_INSTR_OFFSETS
	.align		4
        /*0028*/ 	.byte	0x04, 0x1c
        /*002a*/ 	.short	(.L_65 - .L_64)


	//   ....[0]....
.L_64:
        /*002c*/ 	.word	0x00000050


	//----- nvinfo : EIATTR_CBANK_PARAM_SIZE
	.align		4
.L_65:
        /*0030*/ 	.byte	0x03, 0x19
        /*0032*/ 	.short	0x0008


	//----- nvinfo : EIATTR_PARAM_CBANK
	.align		4
        /*0034*/ 	.byte	0x04, 0x0a
        /*0036*/ 	.short	(.L_67 - .L_66)
	.align		4
.L_66:
        /*0038*/ 	.word	index@(.nv.constant0._Z16setToNegativeMaxPf)
        /*003c*/ 	.short	0x0380
        /*003e*/ 	.short	0x0008


	//----- nvinfo : EIATTR_SW_WAR
	.align		4
.L_67:
        /*0040*/ 	.byte	0x04, 0x36
        /*0042*/ 	.short	(.L_69 - .L_68)
.L_68:
        /*0044*/ 	.word	0x00000008
.L_69:


//--------------------- .nv.callgraph             --------------------------
	.section	.nv.callgraph,"",@"SHT_CUDA_CALLGRAPH"
	.align	4
	.sectionentsize	8
	.align		4
        /*0000*/ 	.word	0x00000000
	.align		4
        /*0004*/ 	.word	0xffffffff
	.align		4
        /*0008*/ 	.word	0x00000000
	.align		4
        /*000c*/ 	.word	0xfffffffe
	.align		4
        /*0010*/ 	.word	0x00000000
	.align		4
        /*0014*/ 	.word	0xfffffffd
	.align		4
        /*0018*/ 	.word	0x00000000
	.align		4
        /*001c*/ 	.word	0xfffffffc


//--------------------- .text._Z14softmax_kernelPfS_S_S_i --------------------------
	.section	.text._Z14softmax_kernelPfS_S_S_i,"ax",@progbits
	.align	128
        .global         _Z14softmax_kernelPfS_S_S_i
        .type           _Z14softmax_kernelPfS_S_S_i,@function
        .size           _Z14softmax_kernelPfS_S_S_i,(.L_x_16 - _Z14softmax_kernelPfS_S_S_i)
        .other          _Z14softmax_kernelPfS_S_S_i,@"STO_CUDA_ENTRY STV_DEFAULT"
_Z14softmax_kernelPfS_S_S_i:
.text._Z14softmax_kernelPfS_S_S_i:
[----:B------:R-:W-:Y:S01]  /*0000*/  LDC R1, c[0x0][0x37c] ;  /* 0x0000df00ff017b82 */ /* 0x000fe20000000800 */
[----:B------:R-:W0:Y:S01]  /*0010*/  S2R R2, SR_CTAID.X ;  /* 0x0000000000027919 */ /* 0x000e220000002500 */
[----:B------:R-:W0:Y:S01]  /*0020*/  LDCU UR4, c[0x0][0x360] ;  /* 0x00006c00ff0477ac */ /* 0x000e220008000800 */
[----:B------:R-:W0:Y:S01]  /*0030*/  S2R R3, SR_TID.X ;  /* 0x0000000000037919 */ /* 0x000e220000002100 */
[----:B------:R-:W1:Y:S01]  /*0040*/  LDCU UR5, c[0x0][0x3a0] ;  /* 0x00007400ff0577ac */ /* 0x000e620008000800 */
[----:B0-----:R-:W-:-:S05]  /*0050*/  IMAD R2, R2, UR4, R3 ;  /* 0x0000000402027c24 */ /* 0x001fca000f8e0203 */
[----:B-1----:R-:W-:-:S13]  /*0060*/  ISETP.GE.AND P0, PT, R2, UR5, PT ;  /* 0x0000000502007c0c */ /* 0x002fda000bf06270 */
[----:B------:R-:W-:Y:S05]  /*0070*/  @P0 EXIT ;  /* 0x000000000000094d */ /* 0x000fea0003800000 */
[----:B------:R-:W0:Y:S01]  /*0080*/  LDC.64 R4, c[0x0][0x380] ;  /* 0x0000e000ff047b82 */ /* 0x000e220000000a00 */
[----:B------:R-:W1:Y:S07]  /*0090*/  LDCU.64 UR4, c[0x0][0x358] ;  /* 0x00006b00ff0477ac */ /* 0x000e6e0008000a00 */
[----:B------:R-:W2:Y:S08]  /*00a0*/  LDC.64 R6, c[0x0][0x398] ;  /* 0x0000e600ff067b82 */ /* 0x000eb00000000a00 */
[----:B------:R-:W3:Y:S01]  /*00b0*/  LDC.64 R8, c[0x0][0x390] ;  /* 0x0000e400ff087b82 */ /* 0x000ee20000000a00 */
[----:B0-----:R-:W-:-:S06]  /*00c0*/  IMAD.WIDE R4, R2, 0x4, R4 ;  /* 0x0000000402047825 */ /* 0x001fcc00078e0204 */
[----:B-1----:R-:W4:Y:S04]  /*00d0*/  LDG.E R4, desc[UR4][R4.64] ;  /* 0x0000000404047981 */ /* 0x002f28000c1e1900 */
[----:B--2---:R-:W4:Y:S04]  /*00e0*/  LDG.E R7, desc[UR4][R6.64] ;  /* 0x0000000406077981 */ /* 0x004f28000c1e1900 */
[----:B---3--:R-:W2:Y:S01]  /*00f0*/  LDG.E R3, desc[UR4][R8.64] ;  /* 0x0000000408037981 */ /* 0x008ea2000c1e1900 */
[----:B------:R-:W-:Y:S02]  /*0100*/  IMAD.MOV.U32 R11, RZ, RZ, 0x3bbb989d ;  /* 0x3bbb989dff0b7424 */ /* 0x000fe400078e00ff */
[----:B------:R-:W-:Y:S01]  /*0110*/  IMAD.MOV.U32 R13, RZ, RZ, 0x437c0000 ;  /* 0x437c0000ff0d7424 */ /* 0x000fe200078e00ff */
[----:B------:R-:W-:Y:S01]  /*0120*/  BSSY.RECONVERGENT B0, `(.L_x_0) ;  /* 0x0000015000007945 */ /* 0x000fe20003800200 */
[----:B----4-:R-:W-:-:S04]  /*0130*/  FADD R0, R4, -R7 ;  /* 0x8000000704007221 */ /* 0x010fc80000000000 */
[----:B------:R-:W-:-:S04]  /*0140*/  FFMA.SAT R10, R0, R11, 0.5 ;  /* 0x3f000000000a7423 */ /* 0x000fc8000000200b */
[----:B------:R-:W-:-:S04]  /*0150*/  FFMA.RM R10, R10, R13, 12582913 ;  /* 0x4b4000010a0a7423 */ /* 0x000fc8000000400d */
[----:B------:R-:W-:-:S04]  /*0160*/  FADD R11, R10, -12583039 ;  /* 0xcb40007f0a0b7421 */ /* 0x000fc80000000000 */
[----:B------:R-:W-:-:S04]  /*0170*/  FFMA R11, R0, 1.4426950216293334961, -R11 ;  /* 0x3fb8aa3b000b7823 */ /* 0x000fc8000000080b */
[----:B------:R-:W-:Y:S01]  /*0180*/  FFMA R11, R0, 1.925963033500011079e-08, R11 ;  /* 0x32a57060000b7823 */ /* 0x000fe2000000000b */
[----:B--2---:R-:W0:Y:S08]  /*0190*/  MUFU.RCP R12, R3 ;  /* 0x00000003000c7308 */ /* 0x004e300000001000 */
[----:B------:R-:W1:Y:S01]  /*01a0*/  MUFU.EX2 R11, R11 ;  /* 0x0000000b000b7308 */ /* 0x000e620000000800 */
[----:B------:R-:W-:-:S02]  /*01b0*/  IMAD.SHL.U32 R0, R10, 0x800000, RZ ;  /* 0x008000000a007824 */ /* 0x000fc400078e00ff */
[----:B0-----:R-:W-:Y:S02]  /*01c0*/  FFMA R5, -R3, R12, 1 ;  /* 0x3f80000003057423 */ /* 0x001fe4000000010c */
[----:B-1----:R-:W-:-:S04]  /*01d0*/  FMUL R0, R0, R11 ;  /* 0x0000000b00007220 */ /* 0x002fc80000400000 */
[----:B------:R-:W0:Y:S01]  /*01e0*/  FCHK P0, R0, R3 ;  /* 0x0000000300007302 */ /* 0x000e220000000000 */
[----:B------:R-:W-:-:S04]  /*01f0*/  FFMA R5, R12, R5, R12 ;  /* 0x000000050c057223 */ /* 0x000fc8000000000c */
[----:B------:R-:W-:-:S04]  /*0200*/  FFMA R4, R0, R5, RZ ;  /* 0x0000000500047223 */ /* 0x000fc800000000ff */
[----:B------:R-:W-:-:S04]  /*0210*/  FFMA R6, -R3, R4, R0 ;  /* 0x0000000403067223 */ /* 0x000fc80000000100 */
[----:B------:R-:W-:Y:S01]  /*0220*/  FFMA R7, R5, R6, R4 ;  /* 0x0000000605077223 */ /* 0x000fe20000000004 */
[----:B0-----:R-:W-:Y:S06]  /*0230*/  @!P0 BRA `(.L_x_1) ;  /* 0x00000000000c8947 */ /* 0x001fec0003800000 */
[----:B------:R-:W-:-:S07]  /*0240*/  MOV R4, 0x260 ;  /* 0x0000026000047802 */ /* 0x000fce0000000f00 */
[----:B------:R-:W-:Y:S05]  /*0250*/  CALL.REL.NOINC `($__internal_0_$__cuda_sm3x_div_rn_noftz_f32_slowpath) ;  /* 0x0000000000187944 */ /* 0x000fea0003c00000 */
[----:B------:R-:W-:-:S07]  /*0260*/  IMAD.MOV.U32 R7, RZ, RZ, R0 ;  /* 0x000000ffff077224 */ /* 0x000fce00078e0000 */
.L_x_1:
[----:B------:R-:W-:Y:S05]  /*0270*/  BSYNC.RECONVERGENT B0 ;  /* 0x0000000000007941 */ /* 0x000fea0003800200 */
.L_x_0:
[----:B------:R-:W0:Y:S02]  /*0280*/  LDC.64 R4, c[0x0][0x388] ;  /* 0x0000e200ff047b82 */ /* 0x000e240000000a00 */
[----:B0-----:R-:W-:-:S05]  /*0290*/  IMAD.WIDE R2, R2, 0x4, R4 ;  /* 0x0000000402027825 */ /* 0x001fca00078e0204 */
[----:B------:R-:W-:Y:S01]  /*02a0*/  STG.E desc[UR4][R2.64], R7 ;  /* 0x0000000702007986 */ /* 0x000fe2000c101904 */
[----:B------:R-:W-:Y:S05]  /*02b0*/  EXIT ;  /* 0x000000000000794d */ /* 0x000fea0003800000 */
        .weak           $__internal_0_$__cuda_sm3x_div_rn_noftz_f32_slowpath
        .type           $__internal_0_$__cuda_sm3x_div_rn_noftz_f32_slowpath,@function
        .size           $__internal_0_$__cuda_sm3x_div_rn_noftz_f32_slowpath,(.L_x_16 - $__internal_0_$__cuda_sm3x_div_rn_noftz_f32_slowpath)
$__internal_0_$__cuda_sm3x_div_rn_noftz_f32_slowpath:
[--C-:B------:R-:W-:Y:S01]  /*02c0*/  SHF.R.U32.HI R6, RZ, 0x17, R3.reuse ;  /* 0x00000017ff067819 */ /* 0x100fe20000011603 */
[----:B------:R-:W-:Y:S01]  /*02d0*/  BSSY.RECONVERGENT B1, `(.L_x_2) ;  /* 0x0000064000017945 */ /* 0x000fe20003800200 */
[--C-:B------:R-:W-:Y:S01]  /*02e0*/  SHF.R.U32.HI R5, RZ, 0x17, R0.reuse ;  /* 0x00000017ff057819 */ /* 0x100fe20000011600 */
[----:B------:R-:W-:Y:S01]  /*02f0*/  IMAD.MOV.U32 R7, RZ, RZ, R0 ;  /* 0x000000ffff077224 */ /* 0x000fe200078e0000 */
[----:B------:R-:W-:Y:S01]  /*0300*/  LOP3.LUT R6, R6, 0xff, RZ, 0xc0, !PT ;  /* 0x000000ff06067812 */ /* 0x000fe200078ec0ff */
[----:B------:R-:W-:Y:S01]  /*0310*/  IMAD.MOV.U32 R8, RZ, RZ, R3 ;  /* 0x000000ffff087224 */ /* 0x000fe200078e0003 */
[----:B------:R-:W-:-:S03]  /*0320*/  LOP3.LUT R5, R5, 0xff, RZ, 0xc0, !PT ;  /* 0x000000ff05057812 */ /* 0x000fc600078ec0ff */
[----:B------:R-:W-:Y:S02]  /*0330*/  VIADD R11, R6, 0xffffffff ;  /* 0xffffffff060b7836 */ /* 0x000fe40000000000 */
[----:B------:R-:W-:-:S03]  /*0340*/  VIADD R10, R5, 0xffffffff ;  /* 0xffffffff050a7836 */ /* 0x000fc60000000000 */
[----:B------:R-:W-:-:S04]  /*0350*/  ISETP.GT.U32.AND P0, PT, R11, 0xfd, PT ;  /* 0x000000fd0b00780c */ /* 0x000fc80003f04070 */
[----:B------:R-:W-:-:S13]  /*0360*/  ISETP.GT.U32.OR P0, PT, R10, 0xfd, P0 ;  /* 0x000000fd0a00780c */ /* 0x000fda0000704470 */
[----:B------:R-:W-:Y:S01]  /*0370*/  @!P0 IMAD.MOV.U32 R9, RZ, RZ, RZ ;  /* 0x000000ffff098224 */ /* 0x000fe200078e00ff */
[----:B------:R-:W-:Y:S06]  /*0380*/  @!P0 BRA `(.L_x_3) ;  /* 0x00000000005c8947 */ /* 0x000fec0003800000 */
[----:B------:R-:W-:Y:S02]  /*0390*/  FSETP.GTU.FTZ.AND P0, PT, |R0|, +INF , PT ;  /* 0x7f8000000000780b */ /* 0x000fe40003f1c200 */
[----:B------:R-:W-:-:S04]  /*03a0*/  FSETP.GTU.FTZ.AND P1, PT, |R3|, +INF , PT ;  /* 0x7f8000000300780b */ /* 0x000fc80003f3c200 */
[----:B------:R-:W-:-:S13]  /*03b0*/  PLOP3.LUT P0, PT, P0, P1, PT, 0xf8, 0x8f ;  /* 0x00000000008f781c */ /* 0x000fda0000703f70 */
[----:B------:R-:W-:Y:S05]  /*03c0*/  @P0 BRA `(.L_x_4) ;  /* 0x00000004004c0947 */ /* 0x000fea0003800000 */
[----:B------:R-:W-:-:S13]  /*03d0*/  LOP3.LUT P0, RZ, R8, 0x7fffffff, R7, 0xc8, !PT ;  /* 0x7fffffff08ff7812 */ /* 0x000fda000780c807 */
[----:B------:R-:W-:Y:S05]  /*03e0*/  @!P0 BRA `(.L_x_5) ;  /* 0x00000004003c8947 */ /* 0x000fea0003800000 */
[C---:B------:R-:W-:Y:S02]  /*03f0*/  FSETP.NEU.FTZ.AND P2, PT, |R0|.reuse, +INF , PT ;  /* 0x7f8000000000780b */ /* 0x040fe40003f5d200 */
[----:B------:R-:W-:Y:S02]  /*0400*/  FSETP.NEU.FTZ.AND P1, PT, |R3|, +INF , PT ;  /* 0x7f8000000300780b */ /* 0x000fe40003f3d200 */
[----:B------:R-:W-:-:S11]  /*0410*/  FSETP.NEU.FTZ.AND P0, PT, |R0|, +INF , PT ;  /* 0x7f8000000000780b */ /* 0x000fd60003f1d200 */
[----:B------:R-:W-:Y:S05]  /*0420*/  @!P1 BRA !P2, `(.L_x_5) ;  /* 0x00000004002c9947 */ /* 0x000fea0005000000 */
[----:B------:R-:W-:-:S04]  /*0430*/  LOP3.LUT P2, RZ, R7, 0x7fffffff, RZ, 0xc0, !PT ;  /* 0x7fffffff07ff7812 */ /* 0x000fc8000784c0ff */
[----:B------:R-:W-:-:S13]  /*0440*/  PLOP3.LUT P1, PT, P1, P2, PT, 0x2f, 0xf2 ;  /* 0x0000000000f2781c */ /* 0x000fda0000f24577 */
[----:B------:R-:W-:Y:S05]  /*0450*/  @P1 BRA `(.L_x_6) ;  /* 0x0000000400181947 */ /* 0x000fea0003800000 */
[----:B------:R-:W-:-:S04]  /*0460*/  LOP3.LUT P1, RZ, R8, 0x7fffffff, RZ, 0xc0, !PT ;  /* 0x7fffffff08ff7812 */ /* 0x000fc8000782c0ff */
[----:B------:R-:W-:-:S13]  /*0470*/  PLOP3.LUT P0, PT, P0, P1, PT, 0x2f, 0xf2 ;  /* 0x0000000000f2781c */ /* 0x000fda0000702577 */
[----:B------:R-:W-:Y:S05]  /*0480*/  @P0 BRA `(.L_x_7) ;  /* 0x0000000400000947 */ /* 0x000fea0003800000 */
[----:B------:R-:W-:Y:S02]  /*0490*/  ISETP.GE.AND P0, PT, R10, RZ, PT ;  /* 0x000000ff0a00720c */ /* 0x000fe40003f06270 */
[----:B------:R-:W-:-:S11]  /*04a0*/  ISETP.GE.AND P1, PT, R11, RZ, PT ;  /* 0x000000ff0b00720c */ /* 0x000fd60003f26270 */
[----:B------:R-:W-:Y:S02]  /*04b0*/  @P0 IMAD.MOV.U32 R9, RZ, RZ, RZ ;  /* 0x000000ffff090224 */ /* 0x000fe400078e00ff */
[----:B------:R-:W-:Y:S01]  /*04c0*/  @!P0 FFMA R7, R0, 1.84467440737095516160e+19, RZ ;  /* 0x5f80000000078823 */ /* 0x000fe200000000ff */
[----:B------:R-:W-:Y:S02]  /*04d0*/  @!P0 IMAD.MOV.U32 R9, RZ, RZ, -0x40 ;  /* 0xffffffc0ff098424 */ /* 0x000fe400078e00ff */
[----:B------:R-:W-:-:S03]  /*04e0*/  @!P1 FFMA R8, R3, 1.84467440737095516160e+19, RZ ;  /* 0x5f80000003089823 */ /* 0x000fc600000000ff */
[----:B------:R-:W-:-:S07]  /*04f0*/  @!P1 IADD3 R9, PT, PT, R9, 0x40, RZ ;  /* 0x0000004009099810 */ /* 0x000fce0007ffe0ff */
.L_x_3:
[----:B------:R-:W-:Y:S01]  /*0500*/  LEA R3, R6, 0xc0800000, 0x17 ;  /* 0xc080000006037811 */ /* 0x000fe200078eb8ff */
[----:B------:R-:W-:Y:S01]  /*0510*/  VIADD R5, R5, 0xffffff81 ;  /* 0xffffff8105057836 */ /* 0x000fe20000000000 */
[----:B------:R-:W-:Y:S03]  /*0520*/  BSSY.RECONVERGENT B2, `(.L_x_8) ;  /* 0x0000035000027945 */ /* 0x000fe60003800200 */
[----:B------:R-:W-:Y:S01]  /*0530*/  IMAD.IADD R3, R8, 0x1, -R3 ;  /* 0x0000000108037824 */ /* 0x000fe200078e0a03 */
[C---:B------:R-:W-:Y:S01]  /*0540*/  IADD3 R6, PT, PT, R5.reuse, 0x7f, -R6 ;  /* 0x0000007f05067810 */ /* 0x040fe20007ffe806 */
[----:B------:R-:W-:Y:S02]  /*0550*/  IMAD R0, R5, -0x800000, R7 ;  /* 0xff80000005007824 */ /* 0x000fe400078e0207 */
[----:B------:R-:W0:Y:S01]  /*0560*/  MUFU.RCP R8, R3 ;  /* 0x0000000300087308 */ /* 0x000e220000001000 */
[----:B------:R-:W-:Y:S01]  /*0570*/  FADD.FTZ R11, -R3, -RZ ;  /* 0x800000ff030b7221 */ /* 0x000fe20000010100 */
[----:B------:R-:W-:-:S03]  /*0580*/  IMAD.IADD R6, R6, 0x1, R9 ;  /* 0x0000000106067824 */ /* 0x000fc600078e0209 */
[----:B0-----:R-:W-:-:S04]  /*0590*/  FFMA R13, R8, R11, 1 ;  /* 0x3f800000080d7423 */ /* 0x001fc8000000000b */
[----:B------:R-:W-:-:S04]  /*05a0*/  FFMA R10, R8, R13, R8 ;  /* 0x0000000d080a7223 */ /* 0x000fc80000000008 */
[----:B------:R-:W-:-:S04]  /*05b0*/  FFMA R7, R0, R10, RZ ;  /* 0x0000000a00077223 */ /* 0x000fc800000000ff */
[----:B------:R-:W-:-:S04]  /*05c0*/  FFMA R8, R11, R7, R0 ;  /* 0x000000070b087223 */ /* 0x000fc80000000000 */
[----:B------:R-:W-:-:S04]  /*05d0*/  FFMA R7, R10, R8, R7 ;  /* 0x000000080a077223 */ /* 0x000fc80000000007 */
[----:B------:R-:W-:-:S04]  /*05e0*/  FFMA R8, R11, R7, R0 ;  /* 0x000000070b087223 */ /* 0x000fc80000000000 */
[----:B------:R-:W-:-:S05]  /*05f0*/  FFMA R0, R10, R8, R7 ;  /* 0x000000080a007223 */ /* 0x000fca0000000007 */
[----:B------:R-:W-:-:S04]  /*0600*/  SHF.R.U32.HI R3, RZ, 0x17, R0 ;  /* 0x00000017ff037819 */ /* 0x000fc80000011600 */
[----:B------:R-:W-:-:S05]  /*0610*/  LOP3.LUT R3, R3, 0xff, RZ, 0xc0, !PT ;  /* 0x000000ff03037812 */ /* 0x000fca00078ec0ff */
[----:B------:R-:W-:-:S04]  /*0620*/  IMAD.IADD R9, R3, 0x1, R6 ;  /* 0x0000000103097824 */ /* 0x000fc800078e0206 */
[----:B------:R-:W-:-:S05]  /*0630*/  VIADD R3, R9, 0xffffffff ;  /* 0xffffffff09037836 */ /* 0x000fca0000000000 */
[----:B------:R-:W-:-:S13]  /*0640*/  ISETP.GE.U32.AND P0, PT, R3, 0xfe, PT ;  /* 0x000000fe0300780c */ /* 0x000fda0003f06070 */
[----:B------:R-:W-:Y:S05]  /*0650*/  @!P0 BRA `(.L_x_9) ;  /* 0x0000000000808947 */ /* 0x000fea0003800000 */
[----:B------:R-:W-:-:S13]  /*0660*/  ISETP.GT.AND P0, PT, R9, 0xfe, PT ;  /* 0x000000fe0900780c */ /* 0x000fda0003f04270 */
[----:B------:R-:W-:Y:S05]  /*0670*/  @P0 BRA `(.L_x_10) ;  /* 0x00000000006c0947 */ /* 0x000fea0003800000 */
[----:B------:R-:W-:-:S13]  /*0680*/  ISETP.GE.AND P0, PT, R9, 0x1, PT ;  /* 0x000000010900780c */ /* 0x000fda0003f06270 */
[----:B------:R-:W-:Y:S05]  /*0690*/  @P0 BRA `(.L_x_11) ;  /* 0x0000000000740947 */ /* 0x000fea0003800000 */
[----:B------:R-:W-:Y:S02]  /*06a0*/  ISETP.GE.AND P0, PT, R9, -0x18, PT ;  /* 0xffffffe80900780c */ /* 0x000fe40003f06270 */
[----:B------:R-:W-:-:S11]  /*06b0*/  LOP3.LUT R0, R0, 0x80000000, RZ, 0xc0, !PT ;  /* 0x8000000000007812 */ /* 0x000fd600078ec0ff */
[----:B------:R-:W-:Y:S05]  /*06c0*/  @!P0 BRA `(.L_x_11) ;  /* 0x0000000000688947 */ /* 0x000fea0003800000 */
[CCC-:B------:R-:W-:Y:S01]  /*06d0*/  FFMA.RZ R3, R10.reuse, R8.reuse, R7.reuse ;  /* 0x000000080a037223 */ /* 0x1c0fe2000000c007 */
[CCC-:B------:R-:W-:Y:S01]  /*06e0*/  FFMA.RM R6, R10.reuse, R8.reuse, R7.reuse ;  /* 0x000000080a067223 */ /* 0x1c0fe20000004007 */
[C---:B------:R-:W-:Y:S02]  /*06f0*/  ISETP.NE.AND P2, PT, R9.reuse, RZ, PT ;  /* 0x000000ff0900720c */ /* 0x040fe40003f45270 */
[----:B------:R-:W-:Y:S02]  /*0700*/  ISETP.NE.AND P1, PT, R9, RZ, PT ;  /* 0x000000ff0900720c */ /* 0x000fe40003f25270 */
[----:B------:R-:W-:Y:S01]  /*0710*/  LOP3.LUT R5, R3, 0x7fffff, RZ, 0xc0, !PT ;  /* 0x007fffff03057812 */ /* 0x000fe200078ec0ff */
[----:B------:R-:W-:Y:S01]  /*0720*/  FFMA.RP R3, R10, R8, R7 ;  /* 0x000000080a037223 */ /* 0x000fe20000008007 */
[----:B------:R-:W-:Y:S01]  /*0730*/  IADD3 R8, PT, PT, R9, 0x20, RZ ;  /* 0x0000002009087810 */ /* 0x000fe20007ffe0ff */
[----:B------:R-:W-:Y:S01]  /*0740*/  IMAD.MOV R7, RZ, RZ, -R9 ;  /* 0x000000ffff077224 */ /* 0x000fe200078e0a09 */
[----:B------:R-:W-:-:S02]  /*0750*/  LOP3.LUT R5, R5, 0x800000, RZ, 0xfc, !PT ;  /* 0x0080000005057812 */ /* 0x000fc400078efcff */
[----:B------:R-:W-:Y:S02]  /*0760*/  FSETP.NEU.FTZ.AND P0, PT, R3, R6, PT ;  /* 0x000000060300720b */ /* 0x000fe40003f1d000 */
[----:B------:R-:W-:Y:S02]  /*0770*/  SHF.L.U32 R8, R5, R8, RZ ;  /* 0x0000000805087219 */ /* 0x000fe400000006ff */
[----:B------:R-:W-:Y:S02]  /*0780*/  SEL R6, R7, RZ, P2 ;  /* 0x000000ff07067207 */ /* 0x000fe40001000000 */
[----:B------:R-:W-:Y:S02]  /*0790*/  ISETP.NE.AND P1, PT, R8, RZ, P1 ;  /* 0x000000ff0800720c */ /* 0x000fe40000f25270 */
[----:B------:R-:W-:Y:S02]  /*07a0*/  SHF.R.U32.HI R6, RZ, R6, R5 ;  /* 0x00000006ff067219 */ /* 0x000fe40000011605 */
[----:B------:R-:W-:-:S02]  /*07b0*/  PLOP3.LUT P0, PT, P0, P1, PT, 0xf8, 0x8f ;  /* 0x00000000008f781c */ /* 0x000fc40000703f70 */
[----:B------:R-:W-:Y:S02]  /*07c0*/  SHF.R.U32.HI R8, RZ, 0x1, R6 ;  /* 0x00000001ff087819 */ /* 0x000fe40000011606 */
[----:B------:R-:W-:-:S04]  /*07d0*/  SEL R3, RZ, 0x1, !P0 ;  /* 0x00000001ff037807 */ /* 0x000fc80004000000 */
[----:B------:R-:W-:-:S04]  /*07e0*/  LOP3.LUT R3, R3, 0x1, R8, 0xf8, !PT ;  /* 0x0000000103037812 */ /* 0x000fc800078ef808 */
[----:B------:R-:W-:-:S05]  /*07f0*/  LOP3.LUT R3, R3, R6, RZ, 0xc0, !PT ;  /* 0x0000000603037212 */ /* 0x000fca00078ec0ff */
[----:B------:R-:W-:-:S05]  /*0800*/  IMAD.IADD R3, R8, 0x1, R3 ;  /* 0x0000000108037824 */ /* 0x000fca00078e0203 */
[----:B------:R-:W-:Y:S01]  /*0810*/  LOP3.LUT R0, R3, R0, RZ, 0xfc, !PT ;  /* 0x0000000003007212 */ /* 0x000fe200078efcff */
[----:B------:R-:W-:Y:S06]  /*0820*/  BRA `(.L_x_11) ;  /* 0x0000000000107947 */ /* 0x000fec0003800000 */
.L_x_10:
[----:B------:R-:W-:-:S04]  /*0830*/  LOP3.LUT R0, R0, 0x80000000, RZ, 0xc0, !PT ;  /* 0x8000000000007812 */ /* 0x000fc800078ec0ff */
[----:B------:R-:W-:Y:S01]  /*0840*/  LOP3.LUT R0, R0, 0x7f800000, RZ, 0xfc, !PT ;  /* 0x7f80000000007812 */ /* 0x000fe200078efcff */
[----:B------:R-:W-:Y:S06]  /*0850*/  BRA `(.L_x_11) ;  /* 0x0000000000047947 */ /* 0x000fec0003800000 */
.L_x_9:
[----:B------:R-:W-:-:S07]  /*0860*/  IMAD R0, R6, 0x800000, R0 ;  /* 0x0080000006007824 */ /* 0x000fce00078e0200 */
.L_x_11:
[----:B------:R-:W-:Y:S05]  /*0870*/  BSYNC.RECONVERGENT B2 ;  /* 0x0000000000027941 */ /* 0x000fea0003800200 */
.L_x_8:
[----:B------:R-:W-:Y:S05]  /*0880*/  BRA `(.L_x_12) ;  /* 0x0000000000207947 */ /* 0x000fea0003800000 */
.L_x_7:
[----:B------:R-:W-:-:S04]  /*0890*/  LOP3.LUT R0, R8, 0x80000000, R7, 0x48, !PT ;  /* 0x8000000008007812 */ /* 0x000fc800078e4807 */
[----:B------:R-:W-:Y:S01]  /*08a0*/  LOP3.LUT R0, R0, 0x7f800000, RZ, 0xfc, !PT ;  /* 0x7f80000000007812 */ /* 0x000fe200078efcff */
[----:B------:R-:W-:Y:S06]  /*08b0*/  BRA `(.L_x_12) ;  /* 0x0000000000147947 */ /* 0x000fec0003800000 */
.L_x_6:
[----:B------:R-:W-:Y:S01]  /*08c0*/  LOP3.LUT R0, R8, 0x80000000, R7, 0x48, !PT ;  /* 0x8000000008007812 */ /* 0x000fe200078e4807 */
[----:B------:R-:W-:Y:S06]  /*08d0*/  BRA `(.L_x_12) ;  /* 0x00000000000c7947 */ /* 0x000fec0003800000 */
.L_x_5:
[----:B------:R-:W0:Y:S01]  /*08e0*/  MUFU.RSQ R0, -QNAN ;  /* 0xffc0000000007908 */ /* 0x000e220000001400 */
[----:B------:R-:W-:Y:S05]  /*08f0*/  BRA `(.L_x_12) ;  /* 0x0000000000047947 */ /* 0x000fea0003800000 */
.L_x_4:
[----:B------:R-:W-:-:S07]  /*0900*/  FADD.FTZ R0, R0, R3 ;  /* 0x0000000300007221 */ /* 0x000fce0000010000 */
.L_x_12:
[----:B------:R-:W-:Y:S05]  /*0910*/  BSYNC.RECONVERGENT B1 ;  /* 0x0000000000017941 */ /* 0x000fea0003800200 */
.L_x_2:
[----:B------:R-:W-:-:S04]  /*0920*/  IMAD.MOV.U32 R5, RZ, RZ, 0x0 ;  /* 0x00000000ff057424 */ /* 0x000fc800078e00ff */
[----:B0-----:R-:W-:Y:S05]  /*0930*/  RET.REL.NODEC R4 `(_Z14softmax_kernelPfS_S_S_i) ;  /* 0xfffffff404b07950 */ /* 0x001fea0003c3ffff */
.L_x_13:
[----:B------:R-:W-:-:S00]  /*0940*/  BRA `(.L_x_13) ;  /* 0xfffffffc00fc7947 */ /* 0x000fc0000383ffff */
[----:B------:R-:W-:-:S00]  /*0950*/  NOP ;  /* 0x0000000000007918 */ /* 0x000fc00000000000 */
        /* <DEDUP_REMOVED lines=10> */
.L_x_16:


//--------------------- .text._Z10sum_kernelPfS_S_i --------------------------
	.section	.text._Z10sum_kernelPfS_S_i,"ax",@progbits
	.align	128
        .global         _Z10sum_kernelPfS_S_i
        .type           _Z10sum_kernelPfS_S_i,@function
        .size           _Z10sum_kernelPfS_S_i,(.L_x_18 - _Z10sum_kernelPfS_S_i)
        .other          _Z10sum_kernelPfS_S_i,@"STO_CUDA_ENTRY STV_DEFAULT"
_Z10sum_kernelPfS_S_i:
.text._Z10sum_kernelPfS_S_i:
[----:B------:R-:W-:Y:S01]  /*0000*/  LDC R1, c[0x0][0x37c] ;  /* 0x0000df00ff017b82 */ /* 0x000fe20000000800 */
[----:B------:R-:W0:Y:S01]  /*0010*/  S2R R7, SR_CTAID.X ;  /* 0x0000000000077919 */ /* 0x000e220000002500 */
[----:B------:R-:W0:Y:S01]  /*0020*/  LDCU UR5, c[0x0][0x360] ;  /* 0x00006c00ff0577ac */ /* 0x000e220008000800 */
[----:B------:R-:W0:Y:S01]  /*0030*/  S2R R0, SR_TID.X ;  /* 0x0000000000007919 */ /* 0x000e220000002100 */
[----:B------:R-:W1:Y:S01]  /*0040*/  LDCU UR4, c[0x0][0x398] ;  /* 0x00007300ff0477ac */ /* 0x000e620008000800 */
[----:B------:R-:W2:Y:S01]  /*0050*/  LDCU.64 UR6, c[0x0][0x358] ;  /* 0x00006b00ff0677ac */ /* 0x000ea20008000a00 */
[----:B0-----:R-:W-:-:S05]  /*0060*/  IMAD R7, R7, UR5, R0 ;  /* 0x0000000507077c24 */ /* 0x001fca000f8e0200 */
[----:B-1----:R-:W-:-:S13]  /*0070*/  ISETP.GE.AND P0, PT, R7, UR4, PT ;  /* 0x0000000407007c0c */ /* 0x002fda000bf06270 */
[----:B------:R-:W0:Y:S08]  /*0080*/  @!P0 LDC.64 R2, c[0x0][0x380] ;  /* 0x0000e000ff028b82 */ /* 0x000e300000000a00 */
[----:B------:R-:W1:Y:S01]  /*0090*/  @!P0 LDC.64 R4, c[0x0][0x390] ;  /* 0x0000e400ff048b82 */ /* 0x000e620000000a00 */
[----:B0-----:R-:W-:-:S06]  /*00a0*/  @!P0 IMAD.WIDE R2, R7, 0x4, R2 ;  /* 0x0000000407028825 */ /* 0x001fcc00078e0202 */
[----:B--2---:R-:W2:Y:S04]  /*00b0*/  @!P0 LDG.E R2, desc[UR6][R2.64] ;  /* 0x0000000602028981 */ /* 0x004ea8000c1e1900 */
[----:B-1----:R0:W2:Y:S01]  /*00c0*/  @!P0 LDG.E R5, desc[UR6][R4.64] ;  /* 0x0000000604058981 */ /* 0x0020a2000c1e1900 */
[----:B------:R-:W-:Y:S02]  /*00d0*/  @!P0 MOV R7, 0x3bbb989d ;  /* 0x3bbb989d00078802 */ /* 0x000fe40000000f00 */
[----:B------:R-:W-:Y:S01]  /*00e0*/  @!P0 MOV R8, 0x437c0000 ;  /* 0x437c000000088802 */ /* 0x000fe20000000f00 */
[----:B0-----:R-:W-:Y:S01]  /*00f0*/  HFMA2 R4, -RZ, RZ, 0, 0 ;  /* 0x00000000ff047431 */ /* 0x001fe200000001ff */
[----:B------:R-:W-:Y:S01]  /*0100*/  ISETP.GT.U32.AND P1, PT, R0, 0x1f, PT ;  /* 0x0000001f0000780c */ /* 0x000fe20003f24070 */
[----:B--2---:R-:W-:-:S04]  /*0110*/  @!P0 FADD R6, R2, -R5 ;  /* 0x8000000502068221 */ /* 0x004fc80000000000 */
[----:B------:R-:W-:-:S04]  /*0120*/  @!P0 FFMA.SAT R7, R6, R7, 0.5 ;  /* 0x3f00000006078423 */ /* 0x000fc80000002007 */
[----:B------:R-:W-:-:S04]  /*0130*/  @!P0 FFMA.RM R7, R7, R8, 12582913 ;  /* 0x4b40000107078423 */ /* 0x000fc80000004008 */
[----:B------:R-:W-:-:S04]  /*0140*/  @!P0 FADD R9, R7, -12583039 ;  /* 0xcb40007f07098421 */ /* 0x000fc80000000000 */
[----:B------:R-:W-:-:S04]  /*0150*/  @!P0 FFMA R9, R6, 1.4426950216293334961, -R9 ;  /* 0x3fb8aa3b06098823 */ /* 0x000fc80000000809 */
[----:B------:R-:W-:-:S04]  /*0160*/  @!P0 FFMA R9, R6, 1.925963033500011079e-08, R9 ;  /* 0x32a5706006098823 */ /* 0x000fc80000000009 */
[----:B------:R-:W0:Y:S01]  /*0170*/  @!P0 MUFU.EX2 R6, R9 ;  /* 0x0000000900068308 */ /* 0x000e220000000800 */
[----:B------:R-:W-:-:S05]  /*0180*/  @!P0 SHF.L.U32 R7, R7, 0x17, RZ ;  /* 0x0000001707078819 */ /* 0x000fca00000006ff */
[----:B0-----:R-:W-:-:S05]  /*0190*/  @!P0 FMUL R4, R7, R6 ;  /* 0x0000000607048220 */ /* 0x001fca0000400000 */
[----:B------:R-:W0:Y:S02]  /*01a0*/  SHFL.DOWN PT, R3, R4, 0x10, 0x1f ;  /* 0x0a001f0004037f89 */ /* 0x000e2400000e0000 */
[----:B0-----:R-:W-:-:S05]  /*01b0*/  FADD R3, R3, R4 ;  /* 0x0000000403037221 */ /* 0x001fca0000000000 */
[----:B------:R-:W0:Y:S02]  /*01c0*/  SHFL.DOWN PT, R2, R3, 0x8, 0x1f ;  /* 0x09001f0003027f89 */ /* 0x000e2400000e0000 */
[----:B0-----:R-:W-:-:S05]  /*01d0*/  FADD R5, R3, R2 ;  /* 0x0000000203057221 */ /* 0x001fca0000000000 */
[----:B------:R-:W0:Y:S02]  /*01e0*/  SHFL.DOWN PT, R2, R5, 0x4, 0x1f ;  /* 0x08801f0005027f89 */ /* 0x000e2400000e0000 */
[----:B0-----:R-:W-:Y:S01]  /*01f0*/  FADD R6, R5, R2 ;  /* 0x0000000205067221 */ /* 0x001fe20000000000 */
[----:B------:R-:W-:-:S04]  /*0200*/  LOP3.LUT R2, R0, 0x1f, RZ, 0xc0, !PT ;  /* 0x0000001f00027812 */ /* 0x000fc800078ec0ff */
[----:B------:R-:W0:Y:S01]  /*0210*/  SHFL.DOWN PT, R7, R6, 0x2, 0x1f ;  /* 0x08401f0006077f89 */ /* 0x000e2200000e0000 */
[----:B------:R-:W-:-:S13]  /*0220*/  ISETP.NE.AND P0, PT, R2, RZ, PT ;  /* 0x000000ff0200720c */ /* 0x000fda0003f05270 */
[----:B------:R-:W1:Y:S01]  /*0230*/  @!P0 S2R R9, SR_CgaCtaId ;  /* 0x0000000000098919 */ /* 0x000e620000008800 */
[----:B0-----:R-:W-:-:S05]  /*0240*/  FADD R7, R6, R7 ;  /* 0x0000000706077221 */ /* 0x001fca0000000000 */
[----:B------:R-:W0:Y:S01]  /*0250*/  SHFL.DOWN PT, R4, R7, 0x1, 0x1f ;  /* 0x08201f0007047f89 */ /* 0x000e2200000e0000 */
[----:B------:R-:W-:Y:S02]  /*0260*/  @!P0 MOV R8, 0x400 ;  /* 0x0000040000088802 */ /* 0x000fe40000000f00 */
[----:B------:R-:W-:-:S04]  /*0270*/  @!P0 SHF.R.U32.HI R3, RZ, 0x3, R0 ;  /* 0x00000003ff038819 */ /* 0x000fc80000011600 */
[----:B------:R-:W-:Y:S02]  /*0280*/  @!P0 LOP3.LUT R3, R3, 0x7c, RZ, 0xc0, !PT ;  /* 0x0000007c03038812 */ /* 0x000fe400078ec0ff */
[----:B-1----:R-:W-:-:S04]  /*0290*/  @!P0 LEA R8, R9, R8, 0x18 ;  /* 0x0000000809088211 */ /* 0x002fc800078ec0ff */
[----:B------:R-:W-:Y:S01]  /*02a0*/  @!P0 IADD3 R3, PT, PT, R3, R8, RZ ;  /* 0x0000000803038210 */ /* 0x000fe20007ffe0ff */
[----:B0-----:R-:W-:-:S05]  /*02b0*/  FADD R4, R7, R4 ;  /* 0x0000000407047221 */ /* 0x001fca0000000000 */
[----:B------:R0:W-:Y:S01]  /*02c0*/  @!P0 STS [R3], R4 ;  /* 0x0000000403008388 */ /* 0x0001e20000000800 */
[----:B------:R-:W-:Y:S06]  /*02d0*/  BAR.SYNC.DEFER_BLOCKING 0x0 ;  /* 0x0000000000007b1d */ /* 0x000fec0000010000 */
[----:B------:R-:W-:Y:S05]  /*02e0*/  @P1 EXIT ;  /* 0x000000000000194d */ /* 0x000fea0003800000 */
[----:B------:R-:W-:-:S06]  /*02f0*/  USHF.R.U32.HI UR4, URZ, 0x5, UR5 ;  /* 0x00000005ff047899 */ /* 0x000fcc0008011605 */
[----:B------:R-:W-:-:S13]  /*0300*/  ISETP.GE.U32.AND P1, PT, R2, UR4, PT ;  /* 0x0000000402007c0c */ /* 0x000fda000bf26070 */
[----:B0-----:R-:W0:Y:S01]  /*0310*/  @!P1 S2R R3, SR_CgaCtaId ;  /* 0x0000000000039919 */ /* 0x001e220000008800 */
[----:B------:R-:W-:-:S04]  /*0320*/  @!P1 MOV R0, 0x400 ;  /* 0x0000040000009802 */ /* 0x000fc80000000f00 */
[----:B0-----:R-:W-:Y:S02]  /*0330*/  @!P1 LEA R3, R3, R0, 0x18 ;  /* 0x0000000003039211 */ /* 0x001fe400078ec0ff */
[----:B------:R-:W-:Y:S02]  /*0340*/  MOV R0, RZ ;  /* 0x000000ff00007202 */ /* 0x000fe40000000f00 */
[----:B------:R-:W-:-:S05]  /*0350*/  @!P1 LEA R2, R2, R3, 0x2 ;  /* 0x0000000302029211 */ /* 0x000fca00078e10ff */
[----:B------:R-:W0:Y:S04]  /*0360*/  @!P1 LDS R0, [R2] ;  /* 0x0000000002009984 */ /* 0x000e280000000800 */
[----:B0-----:R-:W0:Y:S02]  /*0370*/  SHFL.DOWN PT, R3, R0, 0x10, 0x1f ;  /* 0x0a001f0000037f89 */ /* 0x001e2400000e0000 */
[----:B0-----:R-:W-:-:S05]  /*0380*/  FADD R3, R3, R0 ;  /* 0x0000000003037221 */ /* 0x001fca0000000000 */
[----:B------:R-:W0:Y:S02]  /*0390*/  SHFL.DOWN PT, R4, R3, 0x8, 0x1f ;  /* 0x09001f0003047f89 */ /* 0x000e2400000e0000 */
[----:B0-----:R-:W-:-:S05]  /*03a0*/  FADD R4, R3, R4 ;  /* 0x0000000403047221 */ /* 0x001fca0000000000 */
[----:B------:R-:W0:Y:S02]  /*03b0*/  SHFL.DOWN PT, R5, R4, 0x4, 0x1f ;  /* 0x08801f0004057f89 */ /* 0x000e2400000e0000 */
[----:B0-----:R-:W-:-:S05]  /*03c0*/  FADD R5, R4, R5 ;  /* 0x0000000504057221 */ /* 0x001fca0000000000 */
[----:B------:R-:W0:Y:S02]  /*03d0*/  SHFL.DOWN PT, R6, R5, 0x2, 0x1f ;  /* 0x08401f0005067f89 */ /* 0x000e2400000e0000 */
[----:B0-----:R-:W-:-:S05]  /*03e0*/  FADD R6, R5, R6 ;  /* 0x0000000605067221 */ /* 0x001fca0000000000 */
[----:B------:R0:W1:Y:S01]  /*03f0*/  SHFL.DOWN PT, R7, R6, 0x1, 0x1f ;  /* 0x08201f0006077f89 */ /* 0x00006200000e0000 */
[----:B------:R-:W-:Y:S05]  /*0400*/  @P0 EXIT ;  /* 0x000000000000094d */ /* 0x000fea0003800000 */
[----:B------:R-:W2:Y:S01]  /*0410*/  LDC.64 R2, c[0x0][0x388] ;  /* 0x0000e200ff027b82 */ /* 0x000ea20000000a00 */
[----:B-1----:R-:W-:-:S05]  /*0420*/  FADD R7, R6, R7 ;  /* 0x0000000706077221 */ /* 0x002fca0000000000 */
[----:B--2---:R-:W-:Y:S01]  /*0430*/  REDG.E.ADD.F32.FTZ.RN.STRONG.GPU desc[UR6][R2.64], R7 ;  /* 0x00000007020079a6 */ /* 0x004fe2000c12f306 */
[----:B------:R-:W-:Y:S05]  /*0440*/  EXIT ;  /* 0x000000000000794d */ /* 0x000fea0003800000 */
.L_x_14:
        /* <DEDUP_REMOVED lines=11> */
.L_x_18:


//--------------------- .text._Z16setToNegativeMaxPf --------------------------
	.section	.text._Z16setToNegativeMaxPf,"ax",@progbits
	.align	128
        .global         _Z16setToNegativeMaxPf
        .type           _Z16setToNegativeMaxPf,@function
        .size           _Z16setToNegativeMaxPf,(.L_x_19 - _Z16setToNegativeMaxPf)
        .other          _Z16setToNegativeMaxPf,@"STO_CUDA_ENTRY STV_DEFAULT"
_Z16setToNegativeMaxPf:
.text._Z16setToNegativeMaxPf:
[----:B------:R-:W-:Y:S08]  /*0000*/  LDC R1, c[0x0][0x37c] ;  /* 0x0000df00ff017b82 */ /* 0x000ff00000000800 */
[----:B------:R-:W0:Y:S01]  /*0010*/  LDC.64 R2, c[0x0][0x380] ;  /* 0x0000e000ff027b82 */ /* 0x000e220000000a00 */
[----:B------:R-:W0:Y:S01]  /*0020*/  LDCU.64 UR4, c[0x0][0x358] ;  /* 0x00006b00ff0477ac */ /* 0x000e220008000a00 */
[----:B------:R-:W-:-:S05]  /*0030*/  MOV R5, 0xff7fffff ;  /* 0xff7fffff00057802 */ /* 0x000fca0000000f00 */
[----:B0-----:R-:W-:Y:S01]  /*0040*/  STG.E desc[UR4][R2.64], R5 ;  /* 0x0000000502007986 */ /* 0x001fe2000c101904 */
[----:B------:R-:W-:Y:S05]  /*0050*/  EXIT ;  /* 0x000000000000794d */ /* 0x000fea0003800000 */
.L_x_15:
        /* <DEDUP_REMOVED lines=10> */
.L_x_19:


//--------------------- .nv.shared.reserved.0     --------------------------
	.section	.nv.shared.reserved.0,"aw",@nobits
	.weak		__nv_reservedSMEM_offset_0_alias
	.size		__nv_reservedSMEM_offset_0_alias, 0, 64
	.other		__nv_reservedSMEM_offset_0_alias,@"STO_CUDA_RESERVED_SHARED STV_DEFAULT"
__nv_reservedSMEM_offset_0_alias:
	.zero		0
	.zero		64


//--------------------- .nv.shared._Z10sum_kernelPfS_S_i --------------------------
	.section	.nv.shared._Z10sum_kernelPfS_S_i,"aw",@nobits
	.sectionflags	@""
	.align	4
.nv.shared._Z10sum_kernelPfS_S_i:
	.zero		1152


//--------------------- .nv.constant0._Z14softmax_kernelPfS_S_S_i --------------------------
	.section	.nv.constant0._Z14softmax_kernelPfS_S_S_i,"a",@progbits
	.sectionflags	@""
	.align	4
.nv.constant0._Z14softmax_kernelPfS_S_S_i:
	.zero		932


//--------------------- .nv.constant0._Z10sum_kernelPfS_S_i --------------------------
	.section	.nv.constant0._Z10sum_kernelPfS_S_i,"a",@progbits
	.sectionflags	@""
	.align	4
.nv.constant0._Z10sum_kernelPfS_S_i:
	.zero		924


//--------------------- .nv.constant0._Z16setToNegativeMaxPf --------------------------
	.section	.nv.constant0._Z16setToNegativeMaxPf,"a",@progbits
	.sectionflags	@""
	.align	4
.nv.constant0._Z16setToNegativeMaxPf:
	.zero		904


//--------------------- SYMBOLS --------------------------

	.type		.nv.reservedSmem.offset0,@object
	.size		.nv.reservedSmem.offset0,0x4
	.type		.nv.reservedSmem.cap,@object
	.size		.nv.reservedSmem.cap,0x4
